//
// Generated by NVIDIA NVVM Compiler
//
// Compiler Build ID: CL-36424714
// Cuda compilation tools, release 13.0, V13.0.88
// Based on NVVM 20.0.0
//

.version 9.0
.target sm_100
.address_size 64

	// .globl	_Z9callmyaddPiS_

.visible .entry _Z9callmyaddPiS_(
	.param .u64 .ptr .align 1 _Z9callmyaddPiS__param_0,
	.param .u64 .ptr .align 1 _Z9callmyaddPiS__param_1
)
{
	.reg .pred 	%p<2>;
	.reg .b32 	%r<5>;
	.reg .b64 	%rd<5>;

	ld.param.u64 	%rd2, [_Z9callmyaddPiS__param_0];
	ld.param.u64 	%rd3, [_Z9callmyaddPiS__param_1];
	cvta.to.global.u64 	%rd1, %rd3;
$L__BB0_1:
	atom.relaxed.global.cas.b32 	%r1, [%rd1], 0, 1;
	setp.ne.s32 	%p1, %r1, 0;
	@%p1 bra 	$L__BB0_1;
	cvta.to.global.u64 	%rd4, %rd2;
	ld.global.u32 	%r2, [%rd4];
	add.s32 	%r3, %r2, 1;
	st.global.u32 	[%rd4], %r3;
	atom.global.exch.b32 	%r4, [%rd1], 0;
	membar.gl;
	ret;

}


// ===== COMPILED SASS (sm_100) =====

	.target	sm_100

	.elftype	@"ET_EXEC"


//--------------------- .note.nv.tkinfo           --------------------------
	.section	.note.nv.tkinfo,"",@"SHT_NOTE"
	.sectionflags	@"SHF_NOTE_NV_TKINFO"
	.tkinfo
        /*0018*/ 	.word	0x00000002
        /*0030*/ 	.string	""
        /*0030*/ 	.string	"ptxas"
        /*0030*/ 	.string	"Cuda compilation tools, release 13.0, V13.0.88"
        /*0030*/ 	.string	"Build cuda_13.0.r13.0/compiler.36424714_0"
        /*0030*/ 	.string	"-arch sm_100 -m 64 "



//--------------------- .note.nv.cuinfo           --------------------------
	.section	.note.nv.cuinfo,"",@"SHT_NOTE"
	.sectionflags	@"SHF_NOTE_NV_CUINFO"
        /*0018*/ 	.short	0x0002
        /*001a*/ 	.short	0x0064
        /*001c*/ 	.short	0x0082
	.zero		2


//--------------------- .nv.info                  --------------------------
	.section	.nv.info,"",@"SHT_CUDA_INFO"
	.align	4


	//----- nvinfo : EIATTR_REGCOUNT
	.align		4
        /*0000*/ 	.byte	0x04, 0x2f
        /*0002*/ 	.short	(.L_1 - .L_0)
	.align		4
.L_0:
        /*0004*/ 	.word	index@(_Z9callmyaddPiS_)
        /*0008*/ 	.word	0x0000000a


	//----- nvinfo : EIATTR_FRAME_SIZE
	.align		4
.L_1:
        /*000c*/ 	.byte	0x04, 0x11
        /*000e*/ 	.short	(.L_3 - .L_2)
	.align		4
.L_2:
        /*0010*/ 	.word	index@(_Z9callmyaddPiS_)
        /*0014*/ 	.word	0x00000000


	//----- nvinfo : EIATTR_MIN_STACK_SIZE
	.align		4
.L_3:
        /*0018*/ 	.byte	0x04, 0x12
        /*001a*/ 	.short	(.L_5 - .L_4)
	.align		4
.L_4:
        /*001c*/ 	.word	index@(_Z9callmyaddPiS_)
        /*0020*/ 	.word	0x00000000
.L_5:


//--------------------- .nv.compat                --------------------------
	.section	.nv.compat,"",@"SHT_CUDA_COMPAT_INFO"
	.align	4
        /*0000*/ 	.byte	0x02, 0x09, 0x00, 0x00, 0x02, 0x02, 0x01, 0x00, 0x02, 0x05, 0x05, 0x00, 0x03, 0x07, 0x01, 0x01
        /*0010*/ 	.byte	0x02, 0x03, 0x00, 0x00, 0x02, 0x06, 0x01, 0x00, 0x04, 0x0b, 0x08, 0x00, 0x09, 0x00, 0x00, 0x00
        /*0020*/ 	.byte	0x00, 0x00, 0x00, 0x00


//--------------------- .nv.info._Z9callmyaddPiS_ --------------------------
	.section	.nv.info._Z9callmyaddPiS_,"",@"SHT_CUDA_INFO"
	.sectionflags	@""
	.align	4


	//----- nvinfo : EIATTR_CUDA_API_VERSION
	.align		4
        /*0000*/ 	.byte	0x04, 0x37
        /*0002*/ 	.short	(.L_7 - .L_6)
.L_6:
        /*0004*/ 	.word	0x00000082


	//----- nvinfo : EIATTR_KPARAM_INFO
	.align		4
.L_7:
        /*0008*/ 	.byte	0x04, 0x17
        /*000a*/ 	.short	(.L_9 - .L_8)
.L_8:
        /*000c*/ 	.word	0x00000000
        /*0010*/ 	.short	0x0001
        /*0012*/ 	.short	0x0008
        /*0014*/ 	.byte	0x00, 0xf5, 0x21, 0x00


	//----- nvinfo : EIATTR_KPARAM_INFO
	.align		4
.L_9:
        /*0018*/ 	.byte	0x04, 0x17
        /*001a*/ 	.short	(.L_11 - .L_10)
.L_10:
        /*001c*/ 	.word	0x00000000
        /*0020*/ 	.short	0x0000
        /*0022*/ 	.short	0x0000
        /*0024*/ 	.byte	0x00, 0xf5, 0x21, 0x00


	//----- nvinfo : EIATTR_SPARSE_MMA_MASK
	.align		4
.L_11:
        /*0028*/ 	.byte	0x03, 0x50
        /*002a*/ 	.short	0x0000


	//----- nvinfo : EIATTR_MAXREG_COUNT
	.align		4
        /*002c*/ 	.byte	0x03, 0x1b
        /*002e*/ 	.short	0x00ff


	//----- nvinfo : EIATTR_MERCURY_ISA_VERSION
	.align		4
        /*0030*/ 	.byte	0x03, 0x5f
        /*0032*/ 	.short	0x0101


	//----- nvinfo : EIATTR_VRC_CTA_INIT_COUNT
	.align		4
        /*0034*/ 	.byte	0x02, 0x4a
	.zero		1
	.zero		1


	//----- nvinfo : EIATTR_EXIT_INSTR_OFFSETS
	.align		4
        /*0038*/ 	.byte	0x04, 0x1c
        /*003a*/ 	.short	(.L_13 - .L_12)


	//   ....[0]....
.L_12:
        /*003c*/ 	.word	0x00000140


	//----- nvinfo : EIATTR_CRS_STACK_SIZE
	.align		4
.L_13:
        /*0040*/ 	.byte	0x04, 0x1e
        /*0042*/ 	.short	(.L_15 - .L_14)
.L_14:
        /*0044*/ 	.word	0x00000000


	//----- nvinfo : EIATTR_CBANK_PARAM_SIZE
	.align		4
.L_15:
        /*0048*/ 	.byte	0x03, 0x19
        /*004a*/ 	.short	0x0010


	//----- nvinfo : EIATTR_PARAM_CBANK
	.align		4
        /*004c*/ 	.byte	0x04, 0x0a
        /*004e*/ 	.short	(.L_17 - .L_16)
	.align		4
.L_16:
        /*0050*/ 	.word	index@(.nv.constant0._Z9callmyaddPiS_)
        /*0054*/ 	.short	0x0380
        /*0056*/ 	.short	0x0010


	//----- nvinfo : EIATTR_SW_WAR
	.align		4
.L_17:
        /*0058*/ 	.byte	0x04, 0x36
        /*005a*/ 	.short	(.L_19 - .L_18)
.L_18:
        /*005c*/ 	.word	0x00000008
.L_19:


//--------------------- .nv.callgraph             --------------------------
	.section	.nv.callgraph,"",@"SHT_CUDA_CALLGRAPH"
	.align	4
	.sectionentsize	8
	.align		4
        /*0000*/ 	.word	0x00000000
	.align		4
        /*0004*/ 	.word	0xffffffff
	.align		4
        /*0008*/ 	.word	0x00000000
	.align		4
        /*000c*/ 	.word	0xfffffffe
	.align		4
        /*0010*/ 	.word	0x00000000
	.align		4
        /*0014*/ 	.word	0xfffffffd
	.align		4
        /*0018*/ 	.word	0x00000000
	.align		4
        /*001c*/ 	.word	0xfffffffc


//--------------------- .text._Z9callmyaddPiS_    --------------------------
	.section	.text._Z9callmyaddPiS_,"ax",@progbits
	.align	128
        .global         _Z9callmyaddPiS_
        .type           _Z9callmyaddPiS_,@function
        .size           _Z9callmyaddPiS_,(.L_x_3 - _Z9callmyaddPiS_)
        .other          _Z9callmyaddPiS_,@"STO_CUDA_ENTRY STV_DEFAULT"
_Z9callmyaddPiS_:
.text._Z9callmyaddPiS_:
[----:B------:R-:W-:Y:S08]  /*0000*/  LDC R1, c[0x0][0x37c] ;  /* 0x0000df00ff017b82 */ /* 0x000ff00000000800 */
[----:B------:R-:W0:Y:S01]  /*0010*/  LDC.64 R2, c[0x0][0x388] ;  /* 0x0000e200ff027b82 */ /* 0x000e220000000a00 */
[----:B------:R-:W-:Y:S01]  /*0020*/  BSSY B0, `(.L_x_0) ;  /* 0x0000008000007945 */ /* 0x000fe20003800000 */
[----:B------:R-:W-:Y:S01]  /*0030*/  IMAD.MOV.U32 R5, RZ, RZ, 0x1 ;  /* 0x00000001ff057424 */ /* 0x000fe200078e00ff */
[----:B------:R-:W1:Y:S06]  /*0040*/  LDCU.64 UR4, c[0x0][0x358] ;  /* 0x00006b00ff0477ac */ /* 0x000e6c0008000a00 */
.L_x_1:
[----:B------:R-:W-:Y:S01]  /*0050*/  HFMA2 R4, -RZ, RZ, 0, 0 ;  /* 0x00000000ff047431 */ /* 0x000fe200000001ff */
[----:B------:R-:W-:Y:S05]  /*0060*/  YIELD ;  /* 0x0000000000007946 */ /* 0x000fea0003800000 */
[----:B0-----:R-:W2:Y:S02]  /*0070*/  ATOMG.E.CAS.STRONG.GPU PT, R0, [R2], R4, R5 ;  /* 0x00000004020073a9 */ /* 0x001ea400001ee105 */
[----:B--2---:R-:W-:-:S13]  /*0080*/  ISETP.NE.AND P0, PT, R0, RZ, PT ;  /* 0x000000ff0000720c */ /* 0x004fda0003f05270 */
[----:B------:R-:W-:Y:S05]  /*0090*/  @P0 BRA `(.L_x_1) ;  /* 0xfffffffc00ec0947 */ /* 0x000fea000383ffff */
[----:B-1----:R-:W-:Y:S05]  /*00a0*/  BSYNC B0 ;  /* 0x0000000000007941 */ /* 0x002fea0003800000 */
.L_x_0:
[----:B------:R-:W0:Y:S02]  /*00b0*/  LDC.64 R4, c[0x0][0x380] ;  /* 0x0000e000ff047b82 */ /* 0x000e240000000a00 */
[----:B0-----:R-:W2:Y:S02]  /*00c0*/  LDG.E R0, desc[UR4][R4.64] ;  /* 0x0000000404007981 */ /* 0x001ea4000c1e1900 */
[----:B--2---:R-:W-:-:S05]  /*00d0*/  VIADD R7, R0, 0x1 ;  /* 0x0000000100077836 */ /* 0x004fca0000000000 */
[----:B------:R-:W-:Y:S04]  /*00e0*/  STG.E desc[UR4][R4.64], R7 ;  /* 0x0000000704007986 */ /* 0x000fe8000c101904 */
[----:B------:R-:W-:Y:S01]  /*00f0*/  ATOMG.E.EXCH.STRONG.GPU PT, RZ, desc[UR4][R2.64], RZ ;  /* 0x800000ff02ff79a8 */ /* 0x000fe2000c1ef104 */
[----:B------:R-:W-:Y:S06]  /*0100*/  MEMBAR.SC.GPU ;  /* 0x0000000000007992 */ /* 0x000fec0000002000 */
[----:B------:R-:W-:-:S00]  /*0110*/  ERRBAR ;  /* 0x00000000000079ab */ /* 0x000fc00000000000 */
[----:B------:R-:W-:Y:S06]  /*0120*/  CGAERRBAR ;  /* 0x00000000000075ab */ /* 0x000fec0000000000 */
[----:B------:R-:W-:Y:S01]  /*0130*/  CCTL.IVALL ;  /* 0x00000000ff00798f */ /* 0x000fe20002000000 */
[----:B------:R-:W-:Y:S05]  /*0140*/  EXIT ;  /* 0x000000000000794d */ /* 0x000fea0003800000 */
.L_x_2:
[----:B------:R-:W-:-:S00]  /*0150*/  BRA `(.L_x_2) ;  /* 0xfffffffc00fc7947 */ /* 0x000fc0000383ffff */
[----:B------:R-:W-:-:S00]  /*0160*/  NOP ;  /* 0x0000000000007918 */ /* 0x000fc00000000000 */
        /* <DEDUP_REMOVED lines=9> */
.L_x_3:


//--------------------- .nv.shared.reserved.0     --------------------------
	.section	.nv.shared.reserved.0,"aw",@nobits
	.weak		__nv_reservedSMEM_offset_0_alias
	.size		__nv_reservedSMEM_offset_0_alias, 0, 64
	.other		__nv_reservedSMEM_offset_0_alias,@"STO_CUDA_RESERVED_SHARED STV_DEFAULT"
__nv_reservedSMEM_offset_0_alias:
	.zero		0
	.zero		64


//--------------------- .nv.constant0._Z9callmyaddPiS_ --------------------------
	.section	.nv.constant0._Z9callmyaddPiS_,"a",@progbits
	.sectionflags	@""
	.align	4
.nv.constant0._Z9callmyaddPiS_:
	.zero		912


//--------------------- SYMBOLS --------------------------

	.type		.nv.reservedSmem.offset0,@object
	.size		.nv.reservedSmem.offset0,0x4
